//
// Generated by NVIDIA NVVM Compiler
//
// Compiler Build ID: CL-36424714
// Cuda compilation tools, release 13.0, V13.0.88
// Based on NVVM 20.0.0
//

.version 9.0
.target sm_100
.address_size 64

	// .globl	_Z6KernelPKfS0_Pf

.visible .entry _Z6KernelPKfS0_Pf(
	.param .u64 .ptr .align 1 _Z6KernelPKfS0_Pf_param_0,
	.param .u64 .ptr .align 1 _Z6KernelPKfS0_Pf_param_1,
	.param .u64 .ptr .align 1 _Z6KernelPKfS0_Pf_param_2
)
{
	.reg .pred 	%p<4>;
	.reg .b32 	%r<19>;
	.reg .b32 	%f<61>;
	.reg .b64 	%rd<21>;
	.reg .b64 	%fd<3>;

	ld.param.u64 	%rd8, [_Z6KernelPKfS0_Pf_param_0];
	ld.param.u64 	%rd9, [_Z6KernelPKfS0_Pf_param_1];
	ld.param.u64 	%rd7, [_Z6KernelPKfS0_Pf_param_2];
	cvta.to.global.u64 	%rd10, %rd8;
	cvta.to.global.u64 	%rd1, %rd9;
	mov.u32 	%r9, %ctaid.x;
	shl.b32 	%r10, %r9, 4;
	mov.u32 	%r11, %tid.x;
	add.s32 	%r1, %r10, %r11;
	mov.u32 	%r12, %ctaid.y;
	shl.b32 	%r13, %r12, 4;
	mov.u32 	%r14, %tid.y;
	add.s32 	%r2, %r13, %r14;
	shl.b32 	%r3, %r1, 10;
	shl.b32 	%r15, %r2, 10;
	add.s64 	%rd2, %rd10, 32;
	mul.wide.u32 	%rd11, %r15, 4;
	add.s64 	%rd20, %rd2, %rd11;
	mov.b32 	%r18, 0;
	mov.f32 	%f59, 0f00000000;
	mov.u32 	%r17, %r3;
$L__BB0_1:
	mul.wide.s32 	%rd12, %r17, 4;
	add.s64 	%rd13, %rd2, %rd12;
	ld.global.f32 	%f8, [%rd13+-32];
	ld.global.f32 	%f9, [%rd20+-32];
	fma.rn.f32 	%f10, %f8, %f9, %f59;
	ld.global.f32 	%f11, [%rd13+-28];
	ld.global.f32 	%f12, [%rd20+-28];
	fma.rn.f32 	%f13, %f11, %f12, %f10;
	ld.global.f32 	%f14, [%rd13+-24];
	ld.global.f32 	%f15, [%rd20+-24];
	fma.rn.f32 	%f16, %f14, %f15, %f13;
	ld.global.f32 	%f17, [%rd13+-20];
	ld.global.f32 	%f18, [%rd20+-20];
	fma.rn.f32 	%f19, %f17, %f18, %f16;
	ld.global.f32 	%f20, [%rd13+-16];
	ld.global.f32 	%f21, [%rd20+-16];
	fma.rn.f32 	%f22, %f20, %f21, %f19;
	ld.global.f32 	%f23, [%rd13+-12];
	ld.global.f32 	%f24, [%rd20+-12];
	fma.rn.f32 	%f25, %f23, %f24, %f22;
	ld.global.f32 	%f26, [%rd13+-8];
	ld.global.f32 	%f27, [%rd20+-8];
	fma.rn.f32 	%f28, %f26, %f27, %f25;
	ld.global.f32 	%f29, [%rd13+-4];
	ld.global.f32 	%f30, [%rd20+-4];
	fma.rn.f32 	%f31, %f29, %f30, %f28;
	ld.global.f32 	%f32, [%rd13];
	ld.global.f32 	%f33, [%rd20];
	fma.rn.f32 	%f34, %f32, %f33, %f31;
	ld.global.f32 	%f35, [%rd13+4];
	ld.global.f32 	%f36, [%rd20+4];
	fma.rn.f32 	%f37, %f35, %f36, %f34;
	ld.global.f32 	%f38, [%rd13+8];
	ld.global.f32 	%f39, [%rd20+8];
	fma.rn.f32 	%f40, %f38, %f39, %f37;
	ld.global.f32 	%f41, [%rd13+12];
	ld.global.f32 	%f42, [%rd20+12];
	fma.rn.f32 	%f43, %f41, %f42, %f40;
	ld.global.f32 	%f44, [%rd13+16];
	ld.global.f32 	%f45, [%rd20+16];
	fma.rn.f32 	%f46, %f44, %f45, %f43;
	ld.global.f32 	%f47, [%rd13+20];
	ld.global.f32 	%f48, [%rd20+20];
	fma.rn.f32 	%f49, %f47, %f48, %f46;
	ld.global.f32 	%f50, [%rd13+24];
	ld.global.f32 	%f51, [%rd20+24];
	fma.rn.f32 	%f52, %f50, %f51, %f49;
	ld.global.f32 	%f53, [%rd13+28];
	ld.global.f32 	%f54, [%rd20+28];
	fma.rn.f32 	%f59, %f53, %f54, %f52;
	add.s32 	%r18, %r18, 16;
	add.s32 	%r17, %r17, 16;
	add.s64 	%rd20, %rd20, 64;
	setp.ne.s32 	%p1, %r18, 1024;
	mov.f32 	%f60, 0f00000000;
	@%p1 bra 	$L__BB0_1;
	add.s32 	%r16, %r3, %r2;
	cvta.to.global.u64 	%rd14, %rd7;
	mul.wide.s32 	%rd15, %r16, 4;
	add.s64 	%rd6, %rd14, %rd15;
	st.global.f32 	[%rd6], %f59;
	mul.wide.s32 	%rd16, %r1, 4;
	add.s64 	%rd17, %rd1, %rd16;
	ld.global.f32 	%f3, [%rd17];
	cvt.f64.f32 	%fd1, %f3;
	setp.lt.f64 	%p2, %fd1, 0d3EB0C6F7A0B5ED8D;
	@%p2 bra 	$L__BB0_5;
	mul.wide.u32 	%rd18, %r2, 4;
	add.s64 	%rd19, %rd1, %rd18;
	ld.global.f32 	%f4, [%rd19];
	cvt.f64.f32 	%fd2, %f4;
	setp.lt.f64 	%p3, %fd2, 0d3EB0C6F7A0B5ED8D;
	@%p3 bra 	$L__BB0_5;
	mul.f32 	%f57, %f3, %f4;
	div.rn.f32 	%f60, %f59, %f57;
$L__BB0_5:
	st.global.f32 	[%rd6], %f60;
	ret;

}


// ===== COMPILED SASS (sm_100) =====

	.target	sm_100

	.elftype	@"ET_EXEC"


//--------------------- .note.nv.tkinfo           --------------------------
	.section	.note.nv.tkinfo,"",@"SHT_NOTE"
	.sectionflags	@"SHF_NOTE_NV_TKINFO"
	.tkinfo
        /*0018*/ 	.word	0x00000002
        /*0030*/ 	.string	""
        /*0030*/ 	.string	"ptxas"
        /*0030*/ 	.string	"Cuda compilation tools, release 13.0, V13.0.88"
        /*0030*/ 	.string	"Build cuda_13.0.r13.0/compiler.36424714_0"
        /*0030*/ 	.string	"-arch sm_100 -m 64 "



//--------------------- .note.nv.cuinfo           --------------------------
	.section	.note.nv.cuinfo,"",@"SHT_NOTE"
	.sectionflags	@"SHF_NOTE_NV_CUINFO"
        /*0018*/ 	.short	0x0002
        /*001a*/ 	.short	0x0064
        /*001c*/ 	.short	0x0082
	.zero		2


//--------------------- .nv.info                  --------------------------
	.section	.nv.info,"",@"SHT_CUDA_INFO"
	.align	4


	//----- nvinfo : EIATTR_REGCOUNT
	.align		4
        /*0000*/ 	.byte	0x04, 0x2f
        /*0002*/ 	.short	(.L_1 - .L_0)
	.align		4
.L_0:
        /*0004*/ 	.word	index@(_Z6KernelPKfS0_Pf)
        /*0008*/ 	.word	0x00000020


	//----- nvinfo : EIATTR_FRAME_SIZE
	.align		4
.L_1:
        /*000c*/ 	.byte	0x04, 0x11
        /*000e*/ 	.short	(.L_3 - .L_2)
	.align		4
.L_2:
        /*0010*/ 	.word	index@($__internal_0_$__cuda_sm3x_div_rn_noftz_f32_slowpath)
        /*0014*/ 	.word	0x00000000


	//----- nvinfo : EIATTR_FRAME_SIZE
	.align		4
.L_3:
        /*0018*/ 	.byte	0x04, 0x11
        /*001a*/ 	.short	(.L_5 - .L_4)
	.align		4
.L_4:
        /*001c*/ 	.word	index@(_Z6KernelPKfS0_Pf)
        /*0020*/ 	.word	0x00000000


	//----- nvinfo : EIATTR_MIN_STACK_SIZE
	.align		4
.L_5:
        /*0024*/ 	.byte	0x04, 0x12
        /*0026*/ 	.short	(.L_7 - .L_6)
	.align		4
.L_6:
        /*0028*/ 	.word	index@(_Z6KernelPKfS0_Pf)
        /*002c*/ 	.word	0x00000000
.L_7:


//--------------------- .nv.compat                --------------------------
	.section	.nv.compat,"",@"SHT_CUDA_COMPAT_INFO"
	.align	4
        /*0000*/ 	.byte	0x02, 0x09, 0x00, 0x00, 0x02, 0x02, 0x01, 0x00, 0x02, 0x05, 0x05, 0x00, 0x03, 0x07, 0x01, 0x01
        /*0010*/ 	.byte	0x02, 0x03, 0x00, 0x00, 0x02, 0x06, 0x01, 0x00, 0x04, 0x0b, 0x08, 0x00, 0x01, 0x00, 0x00, 0x00
        /*0020*/ 	.byte	0x00, 0x00, 0x00, 0x00


//--------------------- .nv.info._Z6KernelPKfS0_Pf --------------------------
	.section	.nv.info._Z6KernelPKfS0_Pf,"",@"SHT_CUDA_INFO"
	.sectionflags	@""
	.align	4


	//----- nvinfo : EIATTR_CUDA_API_VERSION
	.align		4
        /*0000*/ 	.byte	0x04, 0x37
        /*0002*/ 	.short	(.L_9 - .L_8)
.L_8:
        /*0004*/ 	.word	0x00000082


	//----- nvinfo : EIATTR_KPARAM_INFO
	.align		4
.L_9:
        /*0008*/ 	.byte	0x04, 0x17
        /*000a*/ 	.short	(.L_11 - .L_10)
.L_10:
        /*000c*/ 	.word	0x00000000
        /*0010*/ 	.short	0x0002
        /*0012*/ 	.short	0x0010
        /*0014*/ 	.byte	0x00, 0xf5, 0x21, 0x00


	//----- nvinfo : EIATTR_KPARAM_INFO
	.align		4
.L_11:
        /*0018*/ 	.byte	0x04, 0x17
        /*001a*/ 	.short	(.L_13 - .L_12)
.L_12:
        /*001c*/ 	.word	0x00000000
        /*0020*/ 	.short	0x0001
        /*0022*/ 	.short	0x0008
        /*0024*/ 	.byte	0x00, 0xf5, 0x21, 0x00


	//----- nvinfo : EIATTR_KPARAM_INFO
	.align		4
.L_13:
        /*0028*/ 	.byte	0x04, 0x17
        /*002a*/ 	.short	(.L_15 - .L_14)
.L_14:
        /*002c*/ 	.word	0x00000000
        /*0030*/ 	.short	0x0000
        /*0032*/ 	.short	0x0000
        /*0034*/ 	.byte	0x00, 0xf5, 0x21, 0x00


	//----- nvinfo : EIATTR_SPARSE_MMA_MASK
	.align		4
.L_15:
        /*0038*/ 	.byte	0x03, 0x50
        /*003a*/ 	.short	0x0000


	//----- nvinfo : EIATTR_MAXREG_COUNT
	.align		4
        /*003c*/ 	.byte	0x03, 0x1b
        /*003e*/ 	.short	0x00ff


	//----- nvinfo : EIATTR_MERCURY_ISA_VERSION
	.align		4
        /*0040*/ 	.byte	0x03, 0x5f
        /*0042*/ 	.short	0x0101


	//----- nvinfo : EIATTR_VRC_CTA_INIT_COUNT
	.align		4
        /*0044*/ 	.byte	0x02, 0x4a
	.zero		1
	.zero		1


	//----- nvinfo : EIATTR_EXIT_INSTR_OFFSETS
	.align		4
        /*0048*/ 	.byte	0x04, 0x1c
        /*004a*/ 	.short	(.L_17 - .L_16)


	//   ....[0]....
.L_16:
        /*004c*/ 	.word	0x000006d0


	//----- nvinfo : EIATTR_CRS_STACK_SIZE
	.align		4
.L_17:
        /*0050*/ 	.byte	0x04, 0x1e
        /*0052*/ 	.short	(.L_19 - .L_18)
.L_18:
        /*0054*/ 	.word	0x00000000


	//----- nvinfo : EIATTR_CBANK_PARAM_SIZE
	.align		4
.L_19:
        /*0058*/ 	.byte	0x03, 0x19
        /*005a*/ 	.short	0x0018


	//----- nvinfo : EIATTR_PARAM_CBANK
	.align		4
        /*005c*/ 	.byte	0x04, 0x0a
        /*005e*/ 	.short	(.L_21 - .L_20)
	.align		4
.L_20:
        /*0060*/ 	.word	index@(.nv.constant0._Z6KernelPKfS0_Pf)
        /*0064*/ 	.short	0x0380
        /*0066*/ 	.short	0x0018


	//----- nvinfo : EIATTR_SW_WAR
	.align		4
.L_21:
        /*0068*/ 	.byte	0x04, 0x36
        /*006a*/ 	.short	(.L_23 - .L_22)
.L_22:
        /*006c*/ 	.word	0x00000008
.L_23:


//--------------------- .nv.callgraph             --------------------------
	.section	.nv.callgraph,"",@"SHT_CUDA_CALLGRAPH"
	.align	4
	.sectionentsize	8
	.align		4
        /*0000*/ 	.word	0x00000000
	.align		4
        /*0004*/ 	.word	0xffffffff
	.align		4
        /*0008*/ 	.word	0x00000000
	.align		4
        /*000c*/ 	.word	0xfffffffe
	.align		4
        /*0010*/ 	.word	0x00000000
	.align		4
        /*0014*/ 	.word	0xfffffffd
	.align		4
        /*0018*/ 	.word	0x00000000
	.align		4
        /*001c*/ 	.word	0xfffffffc


//--------------------- .text._Z6KernelPKfS0_Pf   --------------------------
	.section	.text._Z6KernelPKfS0_Pf,"ax",@progbits
	.align	128
        .global         _Z6KernelPKfS0_Pf
        .type           _Z6KernelPKfS0_Pf,@function
        .size           _Z6KernelPKfS0_Pf,(.L_x_16 - _Z6KernelPKfS0_Pf)
        .other          _Z6KernelPKfS0_Pf,@"STO_CUDA_ENTRY STV_DEFAULT"
_Z6KernelPKfS0_Pf:
.text._Z6KernelPKfS0_Pf:
[----:B------:R-:W-:Y:S01]  /*0000*/  LDC R1, c[0x0][0x37c] ;  /* 0x0000df00ff017b82 */ /* 0x000fe20000000800 */
[----:B------:R-:W0:Y:S01]  /*0010*/  S2R R9, SR_CTAID.X ;  /* 0x0000000000097919 */ /* 0x000e220000002500 */
[----:B------:R-:W1:Y:S01]  /*0020*/  LDCU.64 UR4, c[0x0][0x380] ;  /* 0x00007000ff0477ac */ /* 0x000e620008000a00 */
[----:B------:R-:W0:Y:S01]  /*0030*/  S2R R0, SR_TID.X ;  /* 0x0000000000007919 */ /* 0x000e220000002100 */
[----:B------:R-:W2:Y:S01]  /*0040*/  LDCU.64 UR6, c[0x0][0x358] ;  /* 0x00006b00ff0677ac */ /* 0x000ea20008000a00 */
[----:B------:R-:W3:Y:S01]  /*0050*/  S2R R8, SR_CTAID.Y ;  /* 0x0000000000087919 */ /* 0x000ee20000002600 */
[----:B------:R-:W3:Y:S01]  /*0060*/  S2R R3, SR_TID.Y ;  /* 0x0000000000037919 */ /* 0x000ee20000002200 */
[----:B-1----:R-:W-:-:S04]  /*0070*/  UIADD3 UR4, UP0, UPT, UR4, 0x20, URZ ;  /* 0x0000002004047890 */ /* 0x002fc8000ff1e0ff */
[----:B------:R-:W-:Y:S02]  /*0080*/  UIADD3.X UR5, UPT, UPT, URZ, UR5, URZ, UP0, !UPT ;  /* 0x00000005ff057290 */ /* 0x000fe400087fe4ff */
[----:B------:R-:W-:Y:S01]  /*0090*/  IMAD.U32 R2, RZ, RZ, UR4 ;  /* 0x00000004ff027e24 */ /* 0x000fe2000f8e00ff */
[----:B------:R-:W-:Y:S01]  /*00a0*/  UMOV UR4, URZ ;  /* 0x000000ff00047c82 */ /* 0x000fe20008000000 */
[----:B0-----:R-:W-:Y:S02]  /*00b0*/  IMAD R9, R9, 0x10, R0 ;  /* 0x0000001009097824 */ /* 0x001fe400078e0200 */
[----:B------:R-:W-:-:S03]  /*00c0*/  IMAD.MOV.U32 R0, RZ, RZ, RZ ;  /* 0x000000ffff007224 */ /* 0x000fc600078e00ff */
[----:B------:R-:W-:Y:S01]  /*00d0*/  SHF.L.U32 R11, R9, 0xa, RZ ;  /* 0x0000000a090b7819 */ /* 0x000fe200000006ff */
[----:B---3--:R-:W-:Y:S01]  /*00e0*/  IMAD R8, R8, 0x10, R3 ;  /* 0x0000001008087824 */ /* 0x008fe200078e0203 */
[----:B------:R-:W-:-:S03]  /*00f0*/  MOV R3, UR5 ;  /* 0x0000000500037c02 */ /* 0x000fc60008000f00 */
[----:B------:R-:W-:Y:S02]  /*0100*/  IMAD.MOV.U32 R13, RZ, RZ, R11 ;  /* 0x000000ffff0d7224 */ /* 0x000fe400078e000b */
[----:B------:R-:W-:-:S04]  /*0110*/  IMAD.SHL.U32 R5, R8, 0x400, RZ ;  /* 0x0000040008057824 */ /* 0x000fc800078e00ff */
[----:B--2---:R-:W-:-:S07]  /*0120*/  IMAD.WIDE.U32 R4, R5, 0x4, R2 ;  /* 0x0000000405047825 */ /* 0x004fce00078e0002 */
.L_x_0:
[----:B------:R-:W-:Y:S01]  /*0130*/  IMAD.WIDE R6, R13, 0x4, R2 ;  /* 0x000000040d067825 */ /* 0x000fe200078e0202 */
[----:B------:R-:W2:Y:S04]  /*0140*/  LDG.E R12, desc[UR6][R4.64+-0x20] ;  /* 0xffffe006040c7981 */ /* 0x000ea8000c1e1900 */
[----:B------:R-:W2:Y:S04]  /*0150*/  LDG.E R17, desc[UR6][R6.64+-0x20] ;  /* 0xffffe00606117981 */ /* 0x000ea8000c1e1900 */
[----:B------:R-:W3:Y:S04]  /*0160*/  LDG.E R22, desc[UR6][R4.64+-0x1c] ;  /* 0xffffe40604167981 */ /* 0x000ee8000c1e1900 */
[----:B------:R-:W3:Y:S04]  /*0170*/  LDG.E R19, desc[UR6][R6.64+-0x1c] ;  /* 0xffffe40606137981 */ /* 0x000ee8000c1e1900 */
[----:B------:R-:W4:Y:S04]  /*0180*/  LDG.E R14, desc[UR6][R4.64+-0x18] ;  /* 0xffffe806040e7981 */ /* 0x000f28000c1e1900 */
[----:B------:R-:W4:Y:S04]  /*0190*/  LDG.E R21, desc[UR6][R6.64+-0x18] ;  /* 0xffffe80606157981 */ /* 0x000f28000c1e1900 */
[----:B------:R-:W5:Y:S04]  /*01a0*/  LDG.E R18, desc[UR6][R4.64+-0x14] ;  /* 0xffffec0604127981 */ /* 0x000f68000c1e1900 */
[----:B------:R-:W5:Y:S04]  /*01b0*/  LDG.E R25, desc[UR6][R6.64+-0x14] ;  /* 0xffffec0606197981 */ /* 0x000f68000c1e1900 */
[----:B------:R-:W5:Y:S04]  /*01c0*/  LDG.E R20, desc[UR6][R4.64+-0x10] ;  /* 0xfffff00604147981 */ /* 0x000f68000c1e1900 */
[----:B------:R-:W5:Y:S04]  /*01d0*/  LDG.E R27, desc[UR6][R6.64+-0x10] ;  /* 0xfffff006061b7981 */ /* 0x000f68000c1e1900 */
[----:B------:R-:W5:Y:S04]  /*01e0*/  LDG.E R16, desc[UR6][R4.64+-0xc] ;  /* 0xfffff40604107981 */ /* 0x000f68000c1e1900 */
[----:B------:R-:W5:Y:S04]  /*01f0*/  LDG.E R23, desc[UR6][R6.64+-0xc] ;  /* 0xfffff40606177981 */ /* 0x000f68000c1e1900 */
[----:B------:R-:W5:Y:S04]  /*0200*/  LDG.E R10, desc[UR6][R4.64+-0x8] ;  /* 0xfffff806040a7981 */ /* 0x000f68000c1e1900 */
[----:B------:R-:W5:Y:S04]  /*0210*/  LDG.E R15, desc[UR6][R6.64+-0x8] ;  /* 0xfffff806060f7981 */ /* 0x000f68000c1e1900 */
[----:B------:R-:W5:Y:S01]  /*0220*/  LDG.E R29, desc[UR6][R4.64+0x1c] ;  /* 0x00001c06041d7981 */ /* 0x000f62000c1e1900 */
[----:B--2---:R-:W-:-:S03]  /*0230*/  FFMA R12, R17, R12, R0 ;  /* 0x0000000c110c7223 */ /* 0x004fc60000000000 */
[----:B------:R-:W2:Y:S04]  /*0240*/  LDG.E R0, desc[UR6][R4.64+-0x4] ;  /* 0xfffffc0604007981 */ /* 0x000ea8000c1e1900 */
[----:B------:R-:W2:Y:S01]  /*0250*/  LDG.E R17, desc[UR6][R6.64+-0x4] ;  /* 0xfffffc0606117981 */ /* 0x000ea2000c1e1900 */
[----:B---3--:R-:W-:-:S03]  /*0260*/  FFMA R22, R19, R22, R12 ;  /* 0x0000001613167223 */ /* 0x008fc6000000000c */
[----:B------:R-:W3:Y:S04]  /*0270*/  LDG.E R12, desc[UR6][R4.64] ;  /* 0x00000006040c7981 */ /* 0x000ee8000c1e1900 */
[----:B------:R-:W3:Y:S01]  /*0280*/  LDG.E R19, desc[UR6][R6.64] ;  /* 0x0000000606137981 */ /* 0x000ee2000c1e1900 */
[----:B----4-:R-:W-:-:S03]  /*0290*/  FFMA R22, R21, R14, R22 ;  /* 0x0000000e15167223 */ /* 0x010fc60000000016 */
[----:B------:R-:W4:Y:S04]  /*02a0*/  LDG.E R14, desc[UR6][R4.64+0x4] ;  /* 0x00000406040e7981 */ /* 0x000f28000c1e1900 */
[----:B------:R-:W4:Y:S01]  /*02b0*/  LDG.E R21, desc[UR6][R6.64+0x4] ;  /* 0x0000040606157981 */ /* 0x000f22000c1e1900 */
[----:B-----5:R-:W-:-:S03]  /*02c0*/  FFMA R22, R25, R18, R22 ;  /* 0x0000001219167223 */ /* 0x020fc60000000016 */
[----:B------:R-:W5:Y:S04]  /*02d0*/  LDG.E R25, desc[UR6][R4.64+0x8] ;  /* 0x0000080604197981 */ /* 0x000f68000c1e1900 */
[----:B------:R-:W5:Y:S01]  /*02e0*/  LDG.E R18, desc[UR6][R6.64+0x8] ;  /* 0x0000080606127981 */ /* 0x000f62000c1e1900 */
[----:B------:R-:W-:-:S03]  /*02f0*/  FFMA R22, R27, R20, R22 ;  /* 0x000000141b167223 */ /* 0x000fc60000000016 */
        /* <DEDUP_REMOVED lines=8> */
[----:B--2---:R-:W-:-:S03]  /*0380*/  FFMA R24, R17, R0, R22 ;  /* 0x0000000011187223 */ /* 0x004fc60000000016 */
[----:B------:R0:W2:Y:S04]  /*0390*/  LDG.E R0, desc[UR6][R4.64+0x18] ;  /* 0x0000180604007981 */ /* 0x0000a8000c1e1900 */
[----:B------:R-:W2:Y:S04]  /*03a0*/  LDG.E R17, desc[UR6][R6.64+0x18] ;  /* 0x0000180606117981 */ /* 0x000ea8000c1e1900 */
[----:B------:R-:W2:Y:S01]  /*03b0*/  LDG.E R22, desc[UR6][R6.64+0x1c] ;  /* 0x00001c0606167981 */ /* 0x000ea2000c1e1900 */
[----:B---3--:R-:W-:-:S04]  /*03c0*/  FFMA R12, R19, R12, R24 ;  /* 0x0000000c130c7223 */ /* 0x008fc80000000018 */
[----:B----4-:R-:W-:Y:S01]  /*03d0*/  FFMA R21, R21, R14, R12 ;  /* 0x0000000e15157223 */ /* 0x010fe2000000000c */
[----:B------:R-:W-:-:S03]  /*03e0*/  UIADD3 UR4, UPT, UPT, UR4, 0x10, URZ ;  /* 0x0000001004047890 */ /* 0x000fc6000fffe0ff */
[----:B-----5:R-:W-:Y:S01]  /*03f0*/  FFMA R21, R18, R25, R21 ;  /* 0x0000001912157223 */ /* 0x020fe20000000015 */
[----:B------:R-:W-:-:S03]  /*0400*/  UISETP.NE.AND UP0, UPT, UR4, 0x400, UPT ;  /* 0x000004000400788c */ /* 0x000fc6000bf05270 */
[----:B------:R-:W-:-:S04]  /*0410*/  FFMA R21, R20, R27, R21 ;  /* 0x0000001b14157223 */ /* 0x000fc80000000015 */
[----:B------:R-:W-:Y:S01]  /*0420*/  FFMA R21, R16, R23, R21 ;  /* 0x0000001710157223 */ /* 0x000fe20000000015 */
[----:B0-----:R-:W-:-:S03]  /*0430*/  IADD3 R4, P0, PT, R4, 0x40, RZ ;  /* 0x0000004004047810 */ /* 0x001fc60007f1e0ff */
[----:B------:R-:W-:Y:S01]  /*0440*/  FFMA R10, R10, R15, R21 ;  /* 0x0000000f0a0a7223 */ /* 0x000fe20000000015 */
[----:B------:R-:W-:Y:S01]  /*0450*/  IADD3.X R5, PT, PT, RZ, R5, RZ, P0, !PT ;  /* 0x00000005ff057210 */ /* 0x000fe200007fe4ff */
[----:B------:R-:W-:Y:S02]  /*0460*/  VIADD R13, R13, 0x10 ;  /* 0x000000100d0d7836 */ /* 0x000fe40000000000 */
[----:B--2---:R-:W-:-:S04]  /*0470*/  FFMA R17, R17, R0, R10 ;  /* 0x0000000011117223 */ /* 0x004fc8000000000a */
[----:B------:R-:W-:Y:S01]  /*0480*/  FFMA R0, R22, R29, R17 ;  /* 0x0000001d16007223 */ /* 0x000fe20000000011 */
[----:B------:R-:W-:Y:S06]  /*0490*/  BRA.U UP0, `(.L_x_0) ;  /* 0xfffffffd00247547 */ /* 0x000fec000b83ffff */
[----:B------:R-:W0:Y:S01]  /*04a0*/  LDC.64 R4, c[0x0][0x390] ;  /* 0x0000e400ff047b82 */ /* 0x000e220000000a00 */
[----:B------:R-:W-:-:S07]  /*04b0*/  IMAD.IADD R11, R8, 0x1, R11 ;  /* 0x00000001080b7824 */ /* 0x000fce00078e020b */
[----:B------:R-:W1:Y:S01]  /*04c0*/  LDC.64 R12, c[0x0][0x388] ;  /* 0x0000e200ff0c7b82 */ /* 0x000e620000000a00 */
[----:B0-----:R-:W-:-:S05]  /*04d0*/  IMAD.WIDE R4, R11, 0x4, R4 ;  /* 0x000000040b047825 */ /* 0x001fca00078e0204 */
[----:B------:R0:W-:Y:S01]  /*04e0*/  STG.E desc[UR6][R4.64], R0 ;  /* 0x0000000004007986 */ /* 0x0001e2000c101906 */
[----:B-1----:R-:W-:-:S05]  /*04f0*/  IMAD.WIDE R2, R9, 0x4, R12 ;  /* 0x0000000409027825 */ /* 0x002fca00078e020c */
[----:B------:R-:W2:Y:S01]  /*0500*/  LDG.E R10, desc[UR6][R2.64] ;  /* 0x00000006020a7981 */ /* 0x000ea2000c1e1900 */
[----:B------:R-:W-:Y:S01]  /*0510*/  UMOV UR4, 0xa0b5ed8d ;  /* 0xa0b5ed8d00047882 */ /* 0x000fe20000000000 */
[----:B------:R-:W-:Y:S01]  /*0520*/  UMOV UR5, 0x3eb0c6f7 ;  /* 0x3eb0c6f700057882 */ /* 0x000fe20000000000 */
[----:B------:R-:W-:Y:S01]  /*0530*/  BSSY.RECONVERGENT B0, `(.L_x_1) ;  /* 0x0000018000007945 */ /* 0x000fe20003800200 */
[----:B--2---:R-:W1:Y:S02]  /*0540*/  F2F.F64.F32 R6, R10 ;  /* 0x0000000a00067310 */ /* 0x004e640000201800 */
[----:B-1----:R-:W-:Y:S01]  /*0550*/  DSETP.GEU.AND P0, PT, R6, UR4, PT ;  /* 0x0000000406007e2a */ /* 0x002fe2000bf0e000 */
[----:B------:R-:W-:-:S13]  /*0560*/  MOV R7, RZ ;  /* 0x000000ff00077202 */ /* 0x000fda0000000f00 */
[----:B0-----:R-:W-:Y:S05]  /*0570*/  @!P0 BRA `(.L_x_2) ;  /* 0x00000000004c8947 */ /* 0x001fea0003800000 */
[----:B------:R-:W-:-:S06]  /*0580*/  IMAD.WIDE.U32 R8, R8, 0x4, R12 ;  /* 0x0000000408087825 */ /* 0x000fcc00078e000c */
[----:B------:R-:W2:Y:S02]  /*0590*/  LDG.E R9, desc[UR6][R8.64] ;  /* 0x0000000608097981 */ /* 0x000ea4000c1e1900 */
[----:B--2---:R-:W0:Y:S02]  /*05a0*/  F2F.F64.F32 R2, R9 ;  /* 0x0000000900027310 */ /* 0x004e240000201800 */
[----:B0-----:R-:W-:-:S14]  /*05b0*/  DSETP.GEU.AND P0, PT, R2, UR4, PT ;  /* 0x0000000402007e2a */ /* 0x001fdc000bf0e000 */
[----:B------:R-:W-:Y:S05]  /*05c0*/  @!P0 BRA `(.L_x_2) ;  /* 0x0000000000388947 */ /* 0x000fea0003800000 */
[----:B------:R-:W-:Y:S01]  /*05d0*/  FMUL R3, R10, R9 ;  /* 0x000000090a037220 */ /* 0x000fe20000400000 */
[----:B------:R-:W-:Y:S03]  /*05e0*/  BSSY.RECONVERGENT B1, `(.L_x_2) ;  /* 0x000000c000017945 */ /* 0x000fe60003800200 */
[----:B------:R-:W0:Y:S08]  /*05f0*/  MUFU.RCP R2, R3 ;  /* 0x0000000300027308 */ /* 0x000e300000001000 */
[----:B------:R-:W1:Y:S01]  /*0600*/  FCHK P0, R0, R3 ;  /* 0x0000000300007302 */ /* 0x000e620000000000 */
[----:B0-----:R-:W-:-:S04]  /*0610*/  FFMA R7, -R3, R2, 1 ;  /* 0x3f80000003077423 */ /* 0x001fc80000000102 */
[----:B------:R-:W-:-:S04]  /*0620*/  FFMA R7, R2, R7, R2 ;  /* 0x0000000702077223 */ /* 0x000fc80000000002 */
[----:B------:R-:W-:-:S04]  /*0630*/  FFMA R2, R0, R7, RZ ;  /* 0x0000000700027223 */ /* 0x000fc800000000ff */
[----:B------:R-:W-:-:S04]  /*0640*/  FFMA R6, -R3, R2, R0 ;  /* 0x0000000203067223 */ /* 0x000fc80000000100 */
[----:B------:R-:W-:Y:S01]  /*0650*/  FFMA R7, R7, R6, R2 ;  /* 0x0000000607077223 */ /* 0x000fe20000000002 */
[----:B-1----:R-:W-:Y:S06]  /*0660*/  @!P0 BRA `(.L_x_3) ;  /* 0x00000000000c8947 */ /* 0x002fec0003800000 */
[----:B------:R-:W-:-:S07]  /*0670*/  MOV R2, 0x690 ;  /* 0x0000069000027802 */ /* 0x000fce0000000f00 */
[----:B------:R-:W-:Y:S05]  /*0680*/  CALL.REL.NOINC `($__internal_0_$__cuda_sm3x_div_rn_noftz_f32_slowpath) ;  /* 0x0000000000147944 */ /* 0x000fea0003c00000 */
[----:B------:R-:W-:-:S07]  /*0690*/  IMAD.MOV.U32 R7, RZ, RZ, R0 ;  /* 0x000000ffff077224 */ /* 0x000fce00078e0000 */
.L_x_3:
[----:B------:R-:W-:Y:S05]  /*06a0*/  BSYNC.RECONVERGENT B1 ;  /* 0x0000000000017941 */ /* 0x000fea0003800200 */
.L_x_2:
[----:B------:R-:W-:Y:S05]  /*06b0*/  BSYNC.RECONVERGENT B0 ;  /* 0x0000000000007941 */ /* 0x000fea0003800200 */
.L_x_1:
[----:B------:R-:W-:Y:S01]  /*06c0*/  STG.E desc[UR6][R4.64], R7 ;  /* 0x0000000704007986 */ /* 0x000fe2000c101906 */
[----:B------:R-:W-:Y:S05]  /*06d0*/  EXIT ;  /* 0x000000000000794d */ /* 0x000fea0003800000 */
        .weak           $__internal_0_$__cuda_sm3x_div_rn_noftz_f32_slowpath
        .type           $__internal_0_$__cuda_sm3x_div_rn_noftz_f32_slowpath,@function
        .size           $__internal_0_$__cuda_sm3x_div_rn_noftz_f32_slowpath,(.L_x_16 - $__internal_0_$__cuda_sm3x_div_rn_noftz_f32_slowpath)
$__internal_0_$__cuda_sm3x_div_rn_noftz_f32_slowpath:
[----:B------:R-:W-:Y:S01]  /*06e0*/  SHF.R.U32.HI R7, RZ, 0x17, R3 ;  /* 0x00000017ff077819 */ /* 0x000fe20000011603 */
[----:B------:R-:W-:Y:S01]  /*06f0*/  BSSY.RECONVERGENT B2, `(.L_x_4) ;  /* 0x0000064000027945 */ /* 0x000fe20003800200 */
[--C-:B------:R-:W-:Y:S02]  /*0700*/  SHF.R.U32.HI R6, RZ, 0x17, R0.reuse ;  /* 0x00000017ff067819 */ /* 0x100fe40000011600 */
[----:B------:R-:W-:Y:S02]  /*0710*/  LOP3.LUT R7, R7, 0xff, RZ, 0xc0, !PT ;  /* 0x000000ff07077812 */ /* 0x000fe400078ec0ff */
[----:B------:R-:W-:Y:S01]  /*0720*/  LOP3.LUT R12, R6, 0xff, RZ, 0xc0, !PT ;  /* 0x000000ff060c7812 */ /* 0x000fe200078ec0ff */
[----:B------:R-:W-:Y:S01]  /*0730*/  IMAD.MOV.U32 R6, RZ, RZ, R0 ;  /* 0x000000ffff067224 */ /* 0x000fe200078e0000 */
[----:B------:R-:W-:Y:S01]  /*0740*/  MOV R9, R3 ;  /* 0x0000000300097202 */ /* 0x000fe20000000f00 */
[----:B------:R-:W-:Y:S01]  /*0750*/  VIADD R10, R7, 0xffffffff ;  /* 0xffffffff070a7836 */ /* 0x000fe20000000000 */
[----:B------:R-:W-:-:S04]  /*0760*/  IADD3 R11, PT, PT, R12, -0x1, RZ ;  /* 0xffffffff0c0b7810 */ /* 0x000fc80007ffe0ff */
[----:B------:R-:W-:-:S04]  /*0770*/  ISETP.GT.U32.AND P0, PT, R10, 0xfd, PT ;  /* 0x000000fd0a00780c */ /* 0x000fc80003f04070 */
[----:B------:R-:W-:-:S13]  /*0780*/  ISETP.GT.U32.OR P0, PT, R11, 0xfd, P0 ;  /* 0x000000fd0b00780c */ /* 0x000fda0000704470 */
[----:B------:R-:W-:Y:S01]  /*0790*/  @!P0 IMAD.MOV.U32 R8, RZ, RZ, RZ ;  /* 0x000000ffff088224 */ /* 0x000fe200078e00ff */
[----:B------:R-:W-:Y:S06]  /*07a0*/  @!P0 BRA `(.L_x_5) ;  /* 0x00000000005c8947 */ /* 0x000fec0003800000 */
[----:B------:R-:W-:Y:S02]  /*07b0*/  FSETP.GTU.FTZ.AND P0, PT, |R0|, +INF , PT ;  /* 0x7f8000000000780b */ /* 0x000fe40003f1c200 */
[----:B------:R-:W-:-:S04]  /*07c0*/  FSETP.GTU.FTZ.AND P1, PT, |R3|, +INF , PT ;  /* 0x7f8000000300780b */ /* 0x000fc80003f3c200 */
[----:B------:R-:W-:-:S13]  /*07d0*/  PLOP3.LUT P0, PT, P0, P1, PT, 0xf8, 0x8f ;  /* 0x00000000008f781c */ /* 0x000fda0000703f70 */
[----:B------:R-:W-:Y:S05]  /*07e0*/  @P0 BRA `(.L_x_6) ;  /* 0x00000004004c0947 */ /* 0x000fea0003800000 */
[----:B------:R-:W-:-:S13]  /*07f0*/  LOP3.LUT P0, RZ, R9, 0x7fffffff, R6, 0xc8, !PT ;  /* 0x7fffffff09ff7812 */ /* 0x000fda000780c806 */
[----:B------:R-:W-:Y:S05]  /*0800*/  @!P0 BRA `(.L_x_7) ;  /* 0x00000004003c8947 */ /* 0x000fea0003800000 */
[C---:B------:R-:W-:Y:S02]  /*0810*/  FSETP.NEU.FTZ.AND P2, PT, |R0|.reuse, +INF , PT ;  /* 0x7f8000000000780b */ /* 0x040fe40003f5d200 */
[----:B------:R-:W-:Y:S02]  /*0820*/  FSETP.NEU.FTZ.AND P1, PT, |R3|, +INF , PT ;  /* 0x7f8000000300780b */ /* 0x000fe40003f3d200 */
[----:B------:R-:W-:-:S11]  /*0830*/  FSETP.NEU.FTZ.AND P0, PT, |R0|, +INF , PT ;  /* 0x7f8000000000780b */ /* 0x000fd60003f1d200 */
[----:B------:R-:W-:Y:S05]  /*0840*/  @!P1 BRA !P2, `(.L_x_7) ;  /* 0x00000004002c9947 */ /* 0x000fea0005000000 */
[----:B------:R-:W-:-:S04]  /*0850*/  LOP3.LUT P2, RZ, R6, 0x7fffffff, RZ, 0xc0, !PT ;  /* 0x7fffffff06ff7812 */ /* 0x000fc8000784c0ff */
[----:B------:R-:W-:-:S13]  /*0860*/  PLOP3.LUT P1, PT, P1, P2, PT, 0x2f, 0xf2 ;  /* 0x0000000000f2781c */ /* 0x000fda0000f24577 */
[----:B------:R-:W-:Y:S05]  /*0870*/  @P1 BRA `(.L_x_8) ;  /* 0x0000000400181947 */ /* 0x000fea0003800000 */
[----:B------:R-:W-:-:S04]  /*0880*/  LOP3.LUT P1, RZ, R9, 0x7fffffff, RZ, 0xc0, !PT ;  /* 0x7fffffff09ff7812 */ /* 0x000fc8000782c0ff */
[----:B------:R-:W-:-:S13]  /*0890*/  PLOP3.LUT P0, PT, P0, P1, PT, 0x2f, 0xf2 ;  /* 0x0000000000f2781c */ /* 0x000fda0000702577 */
[----:B------:R-:W-:Y:S05]  /*08a0*/  @P0 BRA `(.L_x_9) ;  /* 0x0000000400000947 */ /* 0x000fea0003800000 */
[----:B------:R-:W-:Y:S02]  /*08b0*/  ISETP.GE.AND P0, PT, R11, RZ, PT ;  /* 0x000000ff0b00720c */ /* 0x000fe40003f06270 */
[----:B------:R-:W-:-:S11]  /*08c0*/  ISETP.GE.AND P1, PT, R10, RZ, PT ;  /* 0x000000ff0a00720c */ /* 0x000fd60003f26270 */
[----:B------:R-:W-:Y:S01]  /*08d0*/  @P0 MOV R8, RZ ;  /* 0x000000ff00080202 */ /* 0x000fe20000000f00 */
[----:B------:R-:W-:Y:S02]  /*08e0*/  @!P0 IMAD.MOV.U32 R8, RZ, RZ, -0x40 ;  /* 0xffffffc0ff088424 */ /* 0x000fe400078e00ff */
[----:B------:R-:W-:Y:S01]  /*08f0*/  @!P0 FFMA R6, R0, 1.84467440737095516160e+19, RZ ;  /* 0x5f80000000068823 */ /* 0x000fe200000000ff */
[----:B------:R-:W-:Y:S02]  /*0900*/  @!P1 FFMA R9, R3, 1.84467440737095516160e+19, RZ ;  /* 0x5f80000003099823 */ /* 0x000fe400000000ff */
[----:B------:R-:W-:-:S07]  /*0910*/  @!P1 IADD3 R8, PT, PT, R8, 0x40, RZ ;  /* 0x0000004008089810 */ /* 0x000fce0007ffe0ff */
.L_x_5:
[----:B------:R-:W-:Y:S01]  /*0920*/  LEA R0, R7, 0xc0800000, 0x17 ;  /* 0xc080000007007811 */ /* 0x000fe200078eb8ff */
[----:B------:R-:W-:Y:S01]  /*0930*/  BSSY.RECONVERGENT B3, `(.L_x_10) ;  /* 0x0000036000037945 */ /* 0x000fe20003800200 */
[----:B------:R-:W-:-:S03]  /*0940*/  IADD3 R3, PT, PT, R12, -0x7f, RZ ;  /* 0xffffff810c037810 */ /* 0x000fc60007ffe0ff */
[----:B------:R-:W-:Y:S01]  /*0950*/  IMAD.IADD R9, R9, 0x1, -R0 ;  /* 0x0000000109097824 */ /* 0x000fe200078e0a00 */
[C---:B------:R-:W-:Y:S01]  /*0960*/  IADD3 R7, PT, PT, R3.reuse, 0x7f, -R7 ;  /* 0x0000007f03077810 */ /* 0x040fe20007ffe807 */
[----:B------:R-:W-:Y:S02]  /*0970*/  IMAD R0, R3, -0x800000, R6 ;  /* 0xff80000003007824 */ /* 0x000fe400078e0206 */
[----:B------:R-:W0:Y:S01]  /*0980*/  MUFU.RCP R10, R9 ;  /* 0x00000009000a7308 */ /* 0x000e220000001000 */
[----:B------:R-:W-:Y:S01]  /*0990*/  FADD.FTZ R11, -R9, -RZ ;  /* 0x800000ff090b7221 */ /* 0x000fe20000010100 */
[----:B------:R-:W-:-:S03]  /*09a0*/  IMAD.IADD R7, R7, 0x1, R8 ;  /* 0x0000000107077824 */ /* 0x000fc600078e0208 */
[----:B0-----:R-:W-:-:S04]  /*09b0*/  FFMA R13, R10, R11, 1 ;  /* 0x3f8000000a0d7423 */ /* 0x001fc8000000000b */
[----:B------:R-:W-:-:S04]  /*09c0*/  FFMA R15, R10, R13, R10 ;  /* 0x0000000d0a0f7223 */ /* 0x000fc8000000000a */
[----:B------:R-:W-:-:S04]  /*09d0*/  FFMA R6, R0, R15, RZ ;  /* 0x0000000f00067223 */ /* 0x000fc800000000ff */
[----:B------:R-:W-:-:S04]  /*09e0*/  FFMA R13, R11, R6, R0 ;  /* 0x000000060b0d7223 */ /* 0x000fc80000000000 */
[----:B------:R-:W-:-:S04]  /*09f0*/  FFMA R6, R15, R13, R6 ;  /* 0x0000000d0f067223 */ /* 0x000fc80000000006 */
[----:B------:R-:W-:-:S04]  /*0a00*/  FFMA R11, R11, R6, R0 ;  /* 0x000000060b0b7223 */ /* 0x000fc80000000000 */
[----:B------:R-:W-:-:S05]  /*0a10*/  FFMA R0, R15, R11, R6 ;  /* 0x0000000b0f007223 */ /* 0x000fca0000000006 */
[----:B------:R-:W-:-:S04]  /*0a20*/  SHF.R.U32.HI R3, RZ, 0x17, R0 ;  /* 0x00000017ff037819 */ /* 0x000fc80000011600 */
[----:B------:R-:W-:-:S04]  /*0a30*/  LOP3.LUT R3, R3, 0xff, RZ, 0xc0, !PT ;  /* 0x000000ff03037812 */ /* 0x000fc800078ec0ff */
[----:B------:R-:W-:-:S05]  /*0a40*/  IADD3 R9, PT, PT, R3, R7, RZ ;  /* 0x0000000703097210 */ /* 0x000fca0007ffe0ff */
[----:B------:R-:W-:-:S05]  /*0a50*/  VIADD R3, R9, 0xffffffff ;  /* 0xffffffff09037836 */ /* 0x000fca0000000000 */
[----:B------:R-:W-:-:S13]  /*0a60*/  ISETP.GE.U32.AND P0, PT, R3, 0xfe, PT ;  /* 0x000000fe0300780c */ /* 0x000fda0003f06070 */
[----:B------:R-:W-:Y:S05]  /*0a70*/  @!P0 BRA `(.L_x_11) ;  /* 0x0000000000808947 */ /* 0x000fea0003800000 */
[----:B------:R-:W-:-:S13]  /*0a80*/  ISETP.GT.AND P0, PT, R9, 0xfe, PT ;  /* 0x000000fe0900780c */ /* 0x000fda0003f04270 */
[----:B------:R-:W-:Y:S05]  /*0a90*/  @P0 BRA `(.L_x_12) ;  /* 0x00000000006c0947 */ /* 0x000fea0003800000 */
[----:B------:R-:W-:-:S13]  /*0aa0*/  ISETP.GE.AND P0, PT, R9, 0x1, PT ;  /* 0x000000010900780c */ /* 0x000fda0003f06270 */
[----:B------:R-:W-:Y:S05]  /*0ab0*/  @P0 BRA `(.L_x_13) ;  /* 0x0000000000740947 */ /* 0x000fea0003800000 */
[----:B------:R-:W-:Y:S02]  /*0ac0*/  ISETP.GE.AND P0, PT, R9, -0x18, PT ;  /* 0xffffffe80900780c */ /* 0x000fe40003f06270 */
[----:B------:R-:W-:-:S11]  /*0ad0*/  LOP3.LUT R0, R0, 0x80000000, RZ, 0xc0, !PT ;  /* 0x8000000000007812 */ /* 0x000fd600078ec0ff */
[----:B------:R-:W-:Y:S05]  /*0ae0*/  @!P0 BRA `(.L_x_13) ;  /* 0x0000000000688947 */ /* 0x000fea0003800000 */
[-CC-:B------:R-:W-:Y:S01]  /*0af0*/  FFMA.RZ R3, R15, R11.reuse, R6.reuse ;  /* 0x0000000b0f037223 */ /* 0x180fe2000000c006 */
[C---:B------:R-:W-:Y:S02]  /*0b00*/  IADD3 R8, PT, PT, R9.reuse, 0x20, RZ ;  /* 0x0000002009087810 */ /* 0x040fe40007ffe0ff */
[----:B------:R-:W-:Y:S02]  /*0b10*/  ISETP.NE.AND P2, PT, R9, RZ, PT ;  /* 0x000000ff0900720c */ /* 0x000fe40003f45270 */
[----:B------:R-:W-:Y:S01]  /*0b20*/  LOP3.LUT R7, R3, 0x7fffff, RZ, 0xc0, !PT ;  /* 0x007fffff03077812 */ /* 0x000fe200078ec0ff */
[CCC-:B------:R-:W-:Y:S01]  /*0b30*/  FFMA.RP R3, R15.reuse, R11.reuse, R6.reuse ;  /* 0x0000000b0f037223 */ /* 0x1c0fe20000008006 */
[----:B------:R-:W-:Y:S01]  /*0b40*/  FFMA.RM R6, R15, R11, R6 ;  /* 0x0000000b0f067223 */ /* 0x000fe20000004006 */
[----:B------:R-:W-:Y:S01]  /*0b50*/  ISETP.NE.AND P1, PT, R9, RZ, PT ;  /* 0x000000ff0900720c */ /* 0x000fe20003f25270 */
[----:B------:R-:W-:Y:S01]  /*0b60*/  IMAD.MOV R9, RZ, RZ, -R9 ;  /* 0x000000ffff097224 */ /* 0x000fe200078e0a09 */
[----:B------:R-:W-:-:S02]  /*0b70*/  LOP3.LUT R7, R7, 0x800000, RZ, 0xfc, !PT ;  /* 0x0080000007077812 */ /* 0x000fc400078efcff */
[----:B------:R-:W-:Y:S02]  /*0b80*/  FSETP.NEU.FTZ.AND P0, PT, R3, R6, PT ;  /* 0x000000060300720b */ /* 0x000fe40003f1d000 */
[----:B------:R-:W-:Y:S02]  /*0b90*/  SHF.L.U32 R8, R7, R8, RZ ;  /* 0x0000000807087219 */ /* 0x000fe400000006ff */
[----:B------:R-:W-:Y:S02]  /*0ba0*/  SEL R6, R9, RZ, P2 ;  /* 0x000000ff09067207 */ /* 0x000fe40001000000 */
[----:B------:R-:W-:Y:S02]  /*0bb0*/  ISETP.NE.AND P1, PT, R8, RZ, P1 ;  /* 0x000000ff0800720c */ /* 0x000fe40000f25270 */
[----:B------:R-:W-:Y:S02]  /*0bc0*/  SHF.R.U32.HI R6, RZ, R6, R7 ;  /* 0x00000006ff067219 */ /* 0x000fe40000011607 */
[----:B------:R-:W-:-:S02]  /*0bd0*/  PLOP3.LUT P0, PT, P0, P1, PT, 0xf8, 0x8f ;  /* 0x00000000008f781c */ /* 0x000fc40000703f70 */
[----:B------:R-:W-:Y:S02]  /*0be0*/  SHF.R.U32.HI R8, RZ, 0x1, R6 ;  /* 0x00000001ff087819 */ /* 0x000fe40000011606 */
[----:B------:R-:W-:-:S04]  /*0bf0*/  SEL R3, RZ, 0x1, !P0 ;  /* 0x00000001ff037807 */ /* 0x000fc80004000000 */
[----:B------:R-:W-:-:S04]  /*0c00*/  LOP3.LUT R3, R3, 0x1, R8, 0xf8, !PT ;  /* 0x0000000103037812 */ /* 0x000fc800078ef808 */
[----:B------:R-:W-:-:S04]  /*0c10*/  LOP3.LUT R3, R3, R6, RZ, 0xc0, !PT ;  /* 0x0000000603037212 */ /* 0x000fc800078ec0ff */
[----:B------:R-:W-:-:S04]  /*0c20*/  IADD3 R3, PT, PT, R8, R3, RZ ;  /* 0x0000000308037210 */ /* 0x000fc80007ffe0ff */
[----:B------:R-:W-:Y:S01]  /*0c30*/  LOP3.LUT R0, R3, R0, RZ, 0xfc, !PT ;  /* 0x0000000003007212 */ /* 0x000fe200078efcff */
[----:B------:R-:W-:Y:S06]  /*0c40*/  BRA `(.L_x_13) ;  /* 0x0000000000107947 */ /* 0x000fec0003800000 */
.L_x_12:
[----:B------:R-:W-:-:S04]  /*0c50*/  LOP3.LUT R0, R0, 0x80000000, RZ, 0xc0, !PT ;  /* 0x8000000000007812 */ /* 0x000fc800078ec0ff */
[----:B------:R-:W-:Y:S01]  /*0c60*/  LOP3.LUT R0, R0, 0x7f800000, RZ, 0xfc, !PT ;  /* 0x7f80000000007812 */ /* 0x000fe200078efcff */
[----:B------:R-:W-:Y:S06]  /*0c70*/  BRA `(.L_x_13) ;  /* 0x0000000000047947 */ /* 0x000fec0003800000 */
.L_x_11:
[----:B------:R-:W-:-:S07]  /*0c80*/  IMAD R0, R7, 0x800000, R0 ;  /* 0x0080000007007824 */ /* 0x000fce00078e0200 */
.L_x_13:
[----:B------:R-:W-:Y:S05]  /*0c90*/  BSYNC.RECONVERGENT B3 ;  /* 0x0000000000037941 */ /* 0x000fea0003800200 */
.L_x_10:
[----:B------:R-:W-:Y:S05]  /*0ca0*/  BRA `(.L_x_14) ;  /* 0x0000000000207947 */ /* 0x000fea0003800000 */
.L_x_9:
[----:B------:R-:W-:-:S04]  /*0cb0*/  LOP3.LUT R0, R9, 0x80000000, R6, 0x48, !PT ;  /* 0x8000000009007812 */ /* 0x000fc800078e4806 */
[----:B------:R-:W-:Y:S01]  /*0cc0*/  LOP3.LUT R0, R0, 0x7f800000, RZ, 0xfc, !PT ;  /* 0x7f80000000007812 */ /* 0x000fe200078efcff */
[----:B------:R-:W-:Y:S06]  /*0cd0*/  BRA `(.L_x_14) ;  /* 0x0000000000147947 */ /* 0x000fec0003800000 */
.L_x_8:
[----:B------:R-:W-:Y:S01]  /*0ce0*/  LOP3.LUT R0, R9, 0x80000000, R6, 0x48, !PT ;  /* 0x8000000009007812 */ /* 0x000fe200078e4806 */
[----:B------:R-:W-:Y:S06]  /*0cf0*/  BRA `(.L_x_14) ;  /* 0x00000000000c7947 */ /* 0x000fec0003800000 */
.L_x_7:
[----:B------:R-:W0:Y:S01]  /*0d00*/  MUFU.RSQ R0, -QNAN ;  /* 0xffc0000000007908 */ /* 0x000e220000001400 */
[----:B------:R-:W-:Y:S05]  /*0d10*/  BRA `(.L_x_14) ;  /* 0x0000000000047947 */ /* 0x000fea0003800000 */
.L_x_6:
[----:B------:R-:W-:-:S07]  /*0d20*/  FADD.FTZ R0, R0, R3 ;  /* 0x0000000300007221 */ /* 0x000fce0000010000 */
.L_x_14:
[----:B------:R-:W-:Y:S05]  /*0d30*/  BSYNC.RECONVERGENT B2 ;  /* 0x0000000000027941 */ /* 0x000fea0003800200 */
.L_x_4:
[----:B------:R-:W-:-:S04]  /*0d40*/  HFMA2 R3, -RZ, RZ, 0, 0 ;  /* 0x00000000ff037431 */ /* 0x000fc800000001ff */
[----:B0-----:R-:W-:Y:S05]  /*0d50*/  RET.REL.NODEC R2 `(_Z6KernelPKfS0_Pf) ;  /* 0xfffffff002a87950 */ /* 0x001fea0003c3ffff */
.L_x_15:
[----:B------:R-:W-:-:S00]  /*0d60*/  BRA `(.L_x_15) ;  /* 0xfffffffc00fc7947 */ /* 0x000fc0000383ffff */
[----:B------:R-:W-:-:S00]  /*0d70*/  NOP ;  /* 0x0000000000007918 */ /* 0x000fc00000000000 */
        /* <DEDUP_REMOVED lines=8> */
.L_x_16:


//--------------------- .nv.shared.reserved.0     --------------------------
	.section	.nv.shared.reserved.0,"aw",@nobits
	.weak		__nv_reservedSMEM_offset_0_alias
	.size		__nv_reservedSMEM_offset_0_alias, 0, 64
	.other		__nv_reservedSMEM_offset_0_alias,@"STO_CUDA_RESERVED_SHARED STV_DEFAULT"
__nv_reservedSMEM_offset_0_alias:
	.zero		0
	.zero		64


//--------------------- .nv.constant0._Z6KernelPKfS0_Pf --------------------------
	.section	.nv.constant0._Z6KernelPKfS0_Pf,"a",@progbits
	.sectionflags	@""
	.align	4
.nv.constant0._Z6KernelPKfS0_Pf:
	.zero		920


//--------------------- SYMBOLS --------------------------

	.type		.nv.reservedSmem.offset0,@object
	.size		.nv.reservedSmem.offset0,0x4
